//
// Generated by NVIDIA NVVM Compiler
//
// Compiler Build ID: CL-36424714
// Cuda compilation tools, release 13.0, V13.0.88
// Based on NVVM 20.0.0
//

.version 9.0
.target sm_100
.address_size 64

	// .globl	_Z22kernel_bruteforce_dumpP12ResultPacketmm
.global .align 4 .b8 precalc_xorwow_matrix[102400];
.global .align 4 .b8 precalc_xorwow_offset_matrix[102400];
.global .align 4 .b8 mrg32k3aM1[2304];
.global .align 4 .b8 mrg32k3aM2[2304];
.global .align 4 .b8 mrg32k3aM1SubSeq[2016];
.global .align 4 .b8 mrg32k3aM2SubSeq[2016];
.global .align 4 .b8 mrg32k3aM1Seq[2304];
.global .align 4 .b8 mrg32k3aM2Seq[2304];
.const .align 8 .b8 __cr_lgamma_table[72];
.const .align 8 .b8 d_gx[32] = {172, 187, 220, 249, 126, 102, 190, 121, 7, 11, 135, 206, 149, 98, 160, 85, 217, 40, 206, 45, 219, 252, 155, 2, 152, 23, 248, 22, 91, 129, 242, 89};
.const .align 8 .b8 d_gy[32] = {101, 196, 163, 38, 119, 218, 58, 72, 168, 8, 17, 14, 252, 251, 164, 93, 25, 84, 133, 166, 72, 180, 23, 253, 1, 5, 108, 131, 2, 99, 108, 60};

.visible .entry _Z22kernel_bruteforce_dumpP12ResultPacketmm(
	.param .u64 .ptr .align 1 _Z22kernel_bruteforce_dumpP12ResultPacketmm_param_0,
	.param .u64 _Z22kernel_bruteforce_dumpP12ResultPacketmm_param_1,
	.param .u64 _Z22kernel_bruteforce_dumpP12ResultPacketmm_param_2
)
.maxntid 256
{
	.reg .pred 	%p<22>;
	.reg .b32 	%r<310>;
	.reg .b64 	%rd<97>;

	ld.param.u64 	%rd34, [_Z22kernel_bruteforce_dumpP12ResultPacketmm_param_1];
	ld.param.u64 	%rd35, [_Z22kernel_bruteforce_dumpP12ResultPacketmm_param_2];
	mov.u32 	%r47, %tid.x;
	mov.u32 	%r48, %ctaid.x;
	mov.u32 	%r1, %ntid.x;
	mad.lo.s32 	%r2, %r48, %r1, %r47;
	cvt.u32.u64 	%r3, %rd34;
	{ .reg .b32 tmp; mov.b64 {tmp, %r4}, %rd34; }
	shr.s32 	%r49, %r2, 31;
	cvt.u32.u64 	%r50, %rd35;
	and.b32  	%r5, %r50, 3;
	shr.u64 	%rd36, %rd35, 2;
	cvt.u32.u64 	%r6, %rd36;
	shr.u64 	%rd37, %rd35, 34;
	cvt.u32.u64 	%r51, %rd37;
	mov.b32 	%r52, -766435501;
	mul.hi.u32 	%r53, %r52, %r6;
	mul.lo.s32 	%r7, %r6, -766435501;
	mov.b32 	%r54, -845247145;
	mul.hi.u32 	%r55, %r54, %r2;
	mul.lo.s32 	%r56, %r2, -845247145;
	xor.b32  	%r57, %r55, %r3;
	xor.b32  	%r58, %r57, %r51;
	xor.b32  	%r59, %r53, %r4;
	xor.b32  	%r60, %r59, %r49;
	add.s32 	%r8, %r3, -1640531527;
	add.s32 	%r9, %r4, -1150833019;
	mul.hi.u32 	%r61, %r52, %r58;
	mul.lo.s32 	%r62, %r58, -766435501;
	mul.hi.u32 	%r63, %r54, %r60;
	mul.lo.s32 	%r64, %r60, -845247145;
	xor.b32  	%r65, %r56, %r63;
	xor.b32  	%r66, %r65, %r8;
	xor.b32  	%r67, %r7, %r61;
	xor.b32  	%r68, %r67, %r9;
	add.s32 	%r10, %r3, 1013904242;
	add.s32 	%r11, %r4, 1993301258;
	mul.hi.u32 	%r69, %r52, %r66;
	mul.lo.s32 	%r70, %r66, -766435501;
	mul.hi.u32 	%r71, %r54, %r68;
	mul.lo.s32 	%r72, %r68, -845247145;
	xor.b32  	%r73, %r64, %r71;
	xor.b32  	%r74, %r73, %r10;
	xor.b32  	%r75, %r62, %r69;
	xor.b32  	%r76, %r75, %r11;
	add.s32 	%r12, %r3, -626627285;
	add.s32 	%r13, %r4, 842468239;
	mul.hi.u32 	%r77, %r52, %r74;
	mul.lo.s32 	%r78, %r74, -766435501;
	mul.hi.u32 	%r79, %r54, %r76;
	mul.lo.s32 	%r80, %r76, -845247145;
	xor.b32  	%r81, %r72, %r79;
	xor.b32  	%r82, %r81, %r12;
	xor.b32  	%r83, %r70, %r77;
	xor.b32  	%r84, %r83, %r13;
	add.s32 	%r14, %r3, 2027808484;
	add.s32 	%r15, %r4, -308364780;
	mul.hi.u32 	%r85, %r52, %r82;
	mul.lo.s32 	%r86, %r82, -766435501;
	mul.hi.u32 	%r87, %r54, %r84;
	mul.lo.s32 	%r88, %r84, -845247145;
	xor.b32  	%r89, %r80, %r87;
	xor.b32  	%r90, %r89, %r14;
	xor.b32  	%r91, %r78, %r85;
	xor.b32  	%r92, %r91, %r15;
	add.s32 	%r16, %r3, 387276957;
	add.s32 	%r17, %r4, -1459197799;
	mul.hi.u32 	%r93, %r52, %r90;
	mul.lo.s32 	%r94, %r90, -766435501;
	mul.hi.u32 	%r95, %r54, %r92;
	mul.lo.s32 	%r96, %r92, -845247145;
	xor.b32  	%r97, %r88, %r95;
	xor.b32  	%r98, %r97, %r16;
	xor.b32  	%r99, %r86, %r93;
	xor.b32  	%r100, %r99, %r17;
	add.s32 	%r18, %r3, -1253254570;
	add.s32 	%r19, %r4, 1684936478;
	mul.hi.u32 	%r101, %r52, %r98;
	mul.lo.s32 	%r102, %r98, -766435501;
	mul.hi.u32 	%r103, %r54, %r100;
	mul.lo.s32 	%r104, %r100, -845247145;
	xor.b32  	%r105, %r96, %r103;
	xor.b32  	%r106, %r105, %r18;
	xor.b32  	%r107, %r94, %r101;
	xor.b32  	%r108, %r107, %r19;
	add.s32 	%r20, %r3, 1401181199;
	add.s32 	%r21, %r4, 534103459;
	mul.hi.u32 	%r109, %r52, %r106;
	mul.lo.s32 	%r110, %r106, -766435501;
	mul.hi.u32 	%r111, %r54, %r108;
	mul.lo.s32 	%r112, %r108, -845247145;
	xor.b32  	%r113, %r104, %r111;
	xor.b32  	%r114, %r113, %r20;
	xor.b32  	%r115, %r102, %r109;
	xor.b32  	%r116, %r115, %r21;
	add.s32 	%r117, %r3, -239350328;
	add.s32 	%r118, %r4, -616729560;
	mul.hi.u32 	%r119, %r52, %r114;
	mul.lo.s32 	%r120, %r114, -766435501;
	mul.hi.u32 	%r121, %r54, %r116;
	mul.lo.s32 	%r122, %r116, -845247145;
	xor.b32  	%r123, %r112, %r121;
	xor.b32  	%r124, %r123, %r117;
	xor.b32  	%r125, %r110, %r119;
	xor.b32  	%r126, %r125, %r118;
	add.s32 	%r22, %r3, -1879881855;
	add.s32 	%r23, %r4, -1767562579;
	mul.hi.u32 	%r127, %r52, %r124;
	mul.lo.s32 	%r24, %r124, -766435501;
	mul.hi.u32 	%r128, %r54, %r126;
	mul.lo.s32 	%r302, %r126, -845247145;
	xor.b32  	%r129, %r122, %r128;
	xor.b32  	%r301, %r129, %r22;
	xor.b32  	%r130, %r120, %r127;
	xor.b32  	%r27, %r130, %r23;
	add.s32 	%r131, %r6, 1;
	setp.eq.s32 	%p1, %r131, 0;
	selp.u32 	%r132, 1, 0, %p1;
	add.s32 	%r28, %r132, %r51;
	mul.hi.u32 	%r133, %r52, %r131;
	add.s32 	%r134, %r7, -766435501;
	xor.b32  	%r135, %r57, %r28;
	xor.b32  	%r136, %r133, %r4;
	xor.b32  	%r137, %r136, %r49;
	mul.hi.u32 	%r138, %r52, %r135;
	mul.lo.s32 	%r139, %r135, -766435501;
	mul.hi.u32 	%r140, %r54, %r137;
	mul.lo.s32 	%r141, %r137, -845247145;
	xor.b32  	%r142, %r56, %r140;
	xor.b32  	%r143, %r142, %r8;
	xor.b32  	%r144, %r134, %r138;
	xor.b32  	%r145, %r144, %r9;
	mul.hi.u32 	%r146, %r52, %r143;
	mul.lo.s32 	%r147, %r143, -766435501;
	mul.hi.u32 	%r148, %r54, %r145;
	mul.lo.s32 	%r149, %r145, -845247145;
	xor.b32  	%r150, %r141, %r148;
	xor.b32  	%r151, %r150, %r10;
	xor.b32  	%r152, %r139, %r146;
	xor.b32  	%r153, %r152, %r11;
	mul.hi.u32 	%r154, %r52, %r151;
	mul.lo.s32 	%r155, %r151, -766435501;
	mul.hi.u32 	%r156, %r54, %r153;
	mul.lo.s32 	%r157, %r153, -845247145;
	xor.b32  	%r158, %r149, %r156;
	xor.b32  	%r159, %r158, %r12;
	xor.b32  	%r160, %r147, %r154;
	xor.b32  	%r161, %r160, %r13;
	mul.hi.u32 	%r162, %r52, %r159;
	mul.lo.s32 	%r163, %r159, -766435501;
	mul.hi.u32 	%r164, %r54, %r161;
	mul.lo.s32 	%r165, %r161, -845247145;
	xor.b32  	%r166, %r157, %r164;
	xor.b32  	%r167, %r166, %r14;
	xor.b32  	%r168, %r155, %r162;
	xor.b32  	%r169, %r168, %r15;
	mul.hi.u32 	%r170, %r52, %r167;
	mul.lo.s32 	%r171, %r167, -766435501;
	mul.hi.u32 	%r172, %r54, %r169;
	mul.lo.s32 	%r173, %r169, -845247145;
	xor.b32  	%r174, %r165, %r172;
	xor.b32  	%r175, %r174, %r16;
	xor.b32  	%r176, %r163, %r170;
	xor.b32  	%r177, %r176, %r17;
	mul.hi.u32 	%r178, %r52, %r175;
	mul.lo.s32 	%r179, %r175, -766435501;
	mul.hi.u32 	%r180, %r54, %r177;
	mul.lo.s32 	%r181, %r177, -845247145;
	xor.b32  	%r182, %r173, %r180;
	xor.b32  	%r183, %r182, %r18;
	xor.b32  	%r184, %r171, %r178;
	xor.b32  	%r185, %r184, %r19;
	mul.hi.u32 	%r186, %r52, %r183;
	mul.lo.s32 	%r187, %r183, -766435501;
	mul.hi.u32 	%r188, %r54, %r185;
	mul.lo.s32 	%r189, %r185, -845247145;
	xor.b32  	%r190, %r181, %r188;
	xor.b32  	%r191, %r190, %r20;
	xor.b32  	%r192, %r179, %r186;
	xor.b32  	%r193, %r192, %r21;
	mul.hi.u32 	%r194, %r52, %r191;
	mul.lo.s32 	%r195, %r191, -766435501;
	mul.hi.u32 	%r196, %r54, %r193;
	mul.lo.s32 	%r197, %r193, -845247145;
	xor.b32  	%r198, %r189, %r196;
	xor.b32  	%r29, %r198, %r117;
	xor.b32  	%r199, %r187, %r194;
	xor.b32  	%r200, %r199, %r118;
	mul.hi.u32 	%r201, %r52, %r29;
	mul.hi.u32 	%r202, %r54, %r200;
	mul.lo.s32 	%r306, %r200, -845247145;
	xor.b32  	%r203, %r197, %r202;
	xor.b32  	%r305, %r203, %r22;
	xor.b32  	%r204, %r195, %r201;
	xor.b32  	%r32, %r204, %r23;
	setp.gt.s32 	%p2, %r5, 1;
	@%p2 bra 	$L__BB0_3;
	setp.eq.s32 	%p4, %r5, 0;
	mov.u32 	%r303, %r27;
	mov.u32 	%r304, %r24;
	@%p4 bra 	$L__BB0_5;
	mov.u32 	%r301, %r302;
	mov.u32 	%r302, %r27;
	mov.u32 	%r303, %r24;
	mov.u32 	%r304, %r305;
	bra.uni 	$L__BB0_5;
$L__BB0_3:
	setp.eq.s32 	%p3, %r5, 3;
	mov.u32 	%r301, %r24;
	mov.u32 	%r302, %r305;
	mov.u32 	%r303, %r306;
	mov.u32 	%r304, %r32;
	@%p3 bra 	$L__BB0_5;
	mov.u32 	%r301, %r27;
	mov.u32 	%r302, %r24;
	mov.u32 	%r303, %r305;
	mov.u32 	%r304, %r306;
$L__BB0_5:
	mul.lo.s32 	%r37, %r29, -766435501;
	cvt.u64.u32 	%rd38, %r301;
	shl.b64 	%rd39, %rd38, 32;
	cvt.u64.u32 	%rd40, %r302;
	or.b64  	%rd88, %rd39, %rd40;
	cvt.u64.u32 	%rd41, %r303;
	shl.b64 	%rd42, %rd41, 32;
	cvt.u64.u32 	%rd43, %r304;
	or.b64  	%rd94, %rd42, %rd43;
	add.s32 	%r205, %r6, 2;
	setp.eq.s32 	%p5, %r205, 0;
	selp.u32 	%r206, 1, 0, %p5;
	add.s32 	%r207, %r28, %r206;
	mov.b32 	%r208, -766435501;
	mul.hi.u32 	%r209, %r208, %r205;
	add.s32 	%r210, %r7, -1532871002;
	xor.b32  	%r211, %r207, %r3;
	mov.b32 	%r212, -845247145;
	mul.hi.u32 	%r213, %r212, %r2;
	xor.b32  	%r214, %r211, %r213;
	xor.b32  	%r215, %r209, %r4;
	xor.b32  	%r217, %r215, %r49;
	mul.hi.u32 	%r218, %r208, %r214;
	mul.lo.s32 	%r219, %r214, -766435501;
	mul.hi.u32 	%r220, %r212, %r217;
	mul.lo.s32 	%r221, %r217, -845247145;
	xor.b32  	%r223, %r56, %r220;
	xor.b32  	%r224, %r223, %r8;
	xor.b32  	%r225, %r210, %r218;
	xor.b32  	%r226, %r225, %r9;
	mul.hi.u32 	%r227, %r208, %r224;
	mul.lo.s32 	%r228, %r224, -766435501;
	mul.hi.u32 	%r229, %r212, %r226;
	mul.lo.s32 	%r230, %r226, -845247145;
	xor.b32  	%r231, %r221, %r229;
	xor.b32  	%r232, %r231, %r10;
	xor.b32  	%r233, %r219, %r227;
	xor.b32  	%r234, %r233, %r11;
	mul.hi.u32 	%r235, %r208, %r232;
	mul.lo.s32 	%r236, %r232, -766435501;
	mul.hi.u32 	%r237, %r212, %r234;
	mul.lo.s32 	%r238, %r234, -845247145;
	xor.b32  	%r239, %r230, %r237;
	xor.b32  	%r240, %r239, %r12;
	xor.b32  	%r241, %r228, %r235;
	xor.b32  	%r242, %r241, %r13;
	mul.hi.u32 	%r243, %r208, %r240;
	mul.lo.s32 	%r244, %r240, -766435501;
	mul.hi.u32 	%r245, %r212, %r242;
	mul.lo.s32 	%r246, %r242, -845247145;
	xor.b32  	%r247, %r238, %r245;
	xor.b32  	%r248, %r247, %r14;
	xor.b32  	%r249, %r236, %r243;
	xor.b32  	%r250, %r249, %r15;
	mul.hi.u32 	%r251, %r208, %r248;
	mul.lo.s32 	%r252, %r248, -766435501;
	mul.hi.u32 	%r253, %r212, %r250;
	mul.lo.s32 	%r254, %r250, -845247145;
	xor.b32  	%r255, %r246, %r253;
	xor.b32  	%r256, %r255, %r16;
	xor.b32  	%r257, %r244, %r251;
	xor.b32  	%r258, %r257, %r17;
	mul.hi.u32 	%r259, %r208, %r256;
	mul.lo.s32 	%r260, %r256, -766435501;
	mul.hi.u32 	%r261, %r212, %r258;
	mul.lo.s32 	%r262, %r258, -845247145;
	xor.b32  	%r263, %r254, %r261;
	xor.b32  	%r264, %r263, %r18;
	xor.b32  	%r265, %r252, %r259;
	xor.b32  	%r266, %r265, %r19;
	mul.hi.u32 	%r267, %r208, %r264;
	mul.lo.s32 	%r268, %r264, -766435501;
	mul.hi.u32 	%r269, %r212, %r266;
	mul.lo.s32 	%r270, %r266, -845247145;
	xor.b32  	%r271, %r262, %r269;
	xor.b32  	%r272, %r271, %r20;
	xor.b32  	%r273, %r260, %r267;
	xor.b32  	%r274, %r273, %r21;
	mul.hi.u32 	%r275, %r208, %r272;
	mul.lo.s32 	%r276, %r272, -766435501;
	mul.hi.u32 	%r277, %r212, %r274;
	mul.lo.s32 	%r278, %r274, -845247145;
	xor.b32  	%r279, %r270, %r277;
	add.s32 	%r280, %r3, -239350328;
	xor.b32  	%r281, %r279, %r280;
	xor.b32  	%r282, %r268, %r275;
	add.s32 	%r283, %r4, -616729560;
	xor.b32  	%r284, %r282, %r283;
	mul.hi.u32 	%r285, %r208, %r281;
	mul.hi.u32 	%r286, %r212, %r284;
	mul.lo.s32 	%r38, %r284, -845247145;
	xor.b32  	%r287, %r278, %r286;
	xor.b32  	%r39, %r287, %r22;
	xor.b32  	%r288, %r276, %r285;
	xor.b32  	%r308, %r288, %r23;
	setp.gt.s32 	%p6, %r5, 1;
	@%p6 bra 	$L__BB0_8;
	setp.eq.s32 	%p8, %r5, 0;
	mov.u32 	%r307, %r32;
	mov.u32 	%r308, %r37;
	@%p8 bra 	$L__BB0_10;
	mov.u32 	%r305, %r306;
	mov.u32 	%r306, %r32;
	mov.u32 	%r307, %r37;
	mov.u32 	%r308, %r39;
	bra.uni 	$L__BB0_10;
$L__BB0_8:
	setp.eq.s32 	%p7, %r5, 3;
	mov.u32 	%r305, %r37;
	mov.u32 	%r306, %r39;
	mov.u32 	%r307, %r38;
	@%p7 bra 	$L__BB0_10;
	mov.u32 	%r305, %r32;
	mov.u32 	%r306, %r37;
	mov.u32 	%r307, %r39;
	mov.u32 	%r308, %r38;
$L__BB0_10:
	ld.param.u64 	%rd86, [_Z22kernel_bruteforce_dumpP12ResultPacketmm_param_0];
	cvt.u64.u32 	%rd44, %r305;
	shl.b64 	%rd45, %rd44, 32;
	cvt.u64.u32 	%rd46, %r306;
	or.b64  	%rd95, %rd45, %rd46;
	cvt.u64.u32 	%rd47, %r307;
	shl.b64 	%rd48, %rd47, 32;
	cvt.u64.u32 	%rd49, %r308;
	or.b64  	%rd96, %rd48, %rd49;
	xor.b64  	%rd92, %rd88, 3735928559;
	xor.b64  	%rd91, %rd94, 3735928559;
	xor.b64  	%rd90, %rd95, 3735928559;
	xor.b64  	%rd89, %rd96, 3735928559;
	mov.u32 	%r290, %nctaid.x;
	mul.lo.s32 	%r291, %r290, %r1;
	ld.const.u64 	%rd9, [d_gy+8];
	ld.const.u64 	%rd10, [d_gy+24];
	mul.wide.s32 	%rd50, %r2, 56;
	cvta.to.global.u64 	%rd51, %rd86;
	add.s64 	%rd52, %rd50, %rd51;
	add.s64 	%rd87, %rd52, 48;
	mul.wide.s32 	%rd12, %r291, 56;
	mov.b32 	%r309, 0;
	ld.const.u64 	%rd73, [d_gx];
	ld.const.u64 	%rd74, [d_gy];
	ld.const.u64 	%rd79, [d_gy+16];
	mov.u64 	%rd93, %rd88;
$L__BB0_11:
	xor.b64  	%rd53, %rd89, %rd88;
	shr.u64 	%rd54, %rd53, 3;
	shr.u64 	%rd55, %rd53, 6;
	shr.u64 	%rd56, %rd53, 9;
	shr.u64 	%rd57, %rd53, 12;
	st.global.u64 	[%rd87+-48], %rd93;
	st.global.u64 	[%rd87+-40], %rd94;
	st.global.u64 	[%rd87+-32], %rd95;
	st.global.u64 	[%rd87+-24], %rd96;
	st.global.u8 	[%rd87+-16], %rd53;
	shr.u64 	%rd58, %rd53, 24;
	st.global.u8 	[%rd87+-13], %rd58;
	shr.u64 	%rd59, %rd53, 16;
	st.global.u8 	[%rd87+-14], %rd59;
	shr.u64 	%rd60, %rd53, 8;
	st.global.u8 	[%rd87+-15], %rd60;
	shr.u64 	%rd61, %rd53, 27;
	st.global.u8 	[%rd87+-9], %rd61;
	shr.u64 	%rd62, %rd53, 19;
	st.global.u8 	[%rd87+-10], %rd62;
	shr.u64 	%rd63, %rd53, 11;
	st.global.u8 	[%rd87+-11], %rd63;
	st.global.u8 	[%rd87+-12], %rd54;
	shr.u64 	%rd64, %rd53, 30;
	st.global.u8 	[%rd87+-5], %rd64;
	shr.u64 	%rd65, %rd53, 22;
	st.global.u8 	[%rd87+-6], %rd65;
	shr.u64 	%rd66, %rd53, 14;
	st.global.u8 	[%rd87+-7], %rd66;
	st.global.u8 	[%rd87+-8], %rd55;
	shr.u64 	%rd67, %rd53, 33;
	st.global.u8 	[%rd87+-1], %rd67;
	shr.u64 	%rd68, %rd53, 25;
	st.global.u8 	[%rd87+-2], %rd68;
	shr.u64 	%rd69, %rd53, 17;
	st.global.u8 	[%rd87+-3], %rd69;
	st.global.u8 	[%rd87+-4], %rd56;
	shr.u64 	%rd70, %rd53, 36;
	st.global.u8 	[%rd87+3], %rd70;
	shr.u64 	%rd71, %rd53, 28;
	st.global.u8 	[%rd87+2], %rd71;
	shr.u64 	%rd72, %rd53, 20;
	st.global.u8 	[%rd87+1], %rd72;
	st.global.u8 	[%rd87], %rd57;
	add.s64 	%rd88, %rd88, %rd73;
	add.s64 	%rd24, %rd92, %rd74;
	setp.ge.u64 	%p9, %rd24, %rd92;
	setp.lt.u64 	%p10, %rd24, %rd92;
	selp.u64 	%rd75, 1, 0, %p10;
	add.s64 	%rd76, %rd91, %rd75;
	add.s64 	%rd25, %rd76, %rd9;
	setp.lt.u64 	%p11, %rd25, %rd91;
	setp.eq.s64 	%p12, %rd25, %rd91;
	selp.u32 	%r292, -1, 0, %p12;
	selp.u32 	%r293, -1, 0, %p11;
	selp.b32 	%r294, %r293, %r292, %p9;
	and.b32  	%r296, %r294, 1;
	setp.eq.b32 	%p13, %r296, 1;
	or.pred  	%p14, %p11, %p13;
	selp.u64 	%rd77, 1, 0, %p14;
	add.s64 	%rd78, %rd90, %rd77;
	add.s64 	%rd26, %rd78, %rd79;
	setp.ge.u64 	%p15, %rd26, %rd90;
	setp.lt.u64 	%p16, %rd26, %rd90;
	setp.eq.s64 	%p17, %rd26, %rd90;
	selp.u32 	%r297, -1, 0, %p16;
	selp.u32 	%r298, -1, 0, %p17;
	selp.b32 	%r299, %r298, %r297, %p14;
	selp.b32 	%r300, %r299, %r297, %p15;
	cvt.u64.u32 	%rd80, %r300;
	and.b64  	%rd81, %rd80, 1;
	add.s64 	%rd82, %rd89, %rd81;
	add.s64 	%rd89, %rd82, %rd10;
	add.s64 	%rd93, %rd93, 1;
	setp.eq.s64 	%p18, %rd93, 0;
	selp.u64 	%rd83, 1, 0, %p18;
	add.s64 	%rd29, %rd94, %rd83;
	setp.lt.u64 	%p19, %rd29, %rd94;
	selp.u64 	%rd84, 1, 0, %p19;
	add.s64 	%rd30, %rd95, %rd84;
	setp.lt.u64 	%p20, %rd30, %rd95;
	selp.u64 	%rd85, 1, 0, %p20;
	add.s64 	%rd96, %rd96, %rd85;
	add.s32 	%r309, %r309, 1;
	add.s64 	%rd87, %rd87, %rd12;
	setp.ne.s32 	%p21, %r309, 4;
	mov.u64 	%rd90, %rd26;
	mov.u64 	%rd91, %rd25;
	mov.u64 	%rd92, %rd24;
	mov.u64 	%rd94, %rd29;
	mov.u64 	%rd95, %rd30;
	@%p21 bra 	$L__BB0_11;
	ret;

}


// ===== COMPILED SASS (sm_100) =====

	.target	sm_100

	.elftype	@"ET_EXEC"


//--------------------- .note.nv.tkinfo           --------------------------
	.section	.note.nv.tkinfo,"",@"SHT_NOTE"
	.sectionflags	@"SHF_NOTE_NV_TKINFO"
	.tkinfo
        /*0018*/ 	.word	0x00000002
        /*0030*/ 	.string	""
        /*0030*/ 	.string	"ptxas"
        /*0030*/ 	.string	"Cuda compilation tools, release 13.0, V13.0.88"
        /*0030*/ 	.string	"Build cuda_13.0.r13.0/compiler.36424714_0"
        /*0030*/ 	.string	"-arch sm_100 -m 64 "



//--------------------- .note.nv.cuinfo           --------------------------
	.section	.note.nv.cuinfo,"",@"SHT_NOTE"
	.sectionflags	@"SHF_NOTE_NV_CUINFO"
        /*0018*/ 	.short	0x0002
        /*001a*/ 	.short	0x0064
        /*001c*/ 	.short	0x0082
	.zero		2


//--------------------- .nv.info                  --------------------------
	.section	.nv.info,"",@"SHT_CUDA_INFO"
	.align	4


	//----- nvinfo : EIATTR_REGCOUNT
	.align		4
        /*0000*/ 	.byte	0x04, 0x2f
        /*0002*/ 	.short	(.L_12 - .L_11)
	.align		4
.L_11:
        /*0004*/ 	.word	index@(_Z22kernel_bruteforce_dumpP12ResultPacketmm)
        /*0008*/ 	.word	0x00000028


	//----- nvinfo : EIATTR_FRAME_SIZE
	.align		4
.L_12:
        /*000c*/ 	.byte	0x04, 0x11
        /*000e*/ 	.short	(.L_14 - .L_13)
	.align		4
.L_13:
        /*0010*/ 	.word	index@(_Z22kernel_bruteforce_dumpP12ResultPacketmm)
        /*0014*/ 	.word	0x00000000


	//----- nvinfo : EIATTR_MIN_STACK_SIZE
	.align		4
.L_14:
        /*0018*/ 	.byte	0x04, 0x12
        /*001a*/ 	.short	(.L_16 - .L_15)
	.align		4
.L_15:
        /*001c*/ 	.word	index@(_Z22kernel_bruteforce_dumpP12ResultPacketmm)
        /*0020*/ 	.word	0x00000000
.L_16:


//--------------------- .nv.compat                --------------------------
	.section	.nv.compat,"",@"SHT_CUDA_COMPAT_INFO"
	.align	4
        /*0000*/ 	.byte	0x02, 0x09, 0x00, 0x00, 0x02, 0x02, 0x01, 0x00, 0x02, 0x05, 0x05, 0x00, 0x03, 0x07, 0x01, 0x01
        /*0010*/ 	.byte	0x02, 0x03, 0x00, 0x00, 0x02, 0x06, 0x01, 0x00, 0x04, 0x0b, 0x08, 0x00, 0x09, 0x00, 0x00, 0x00
        /*0020*/ 	.byte	0x00, 0x00, 0x00, 0x00


//--------------------- .nv.info._Z22kernel_bruteforce_dumpP12ResultPacketmm --------------------------
	.section	.nv.info._Z22kernel_bruteforce_dumpP12ResultPacketmm,"",@"SHT_CUDA_INFO"
	.sectionflags	@""
	.align	4


	//----- nvinfo : EIATTR_CUDA_API_VERSION
	.align		4
        /*0000*/ 	.byte	0x04, 0x37
        /*0002*/ 	.short	(.L_18 - .L_17)
.L_17:
        /*0004*/ 	.word	0x00000082


	//----- nvinfo : EIATTR_KPARAM_INFO
	.align		4
.L_18:
        /*0008*/ 	.byte	0x04, 0x17
        /*000a*/ 	.short	(.L_20 - .L_19)
.L_19:
        /*000c*/ 	.word	0x00000000
        /*0010*/ 	.short	0x0002
        /*0012*/ 	.short	0x0010
        /*0014*/ 	.byte	0x00, 0xf0, 0x21, 0x00


	//----- nvinfo : EIATTR_KPARAM_INFO
	.align		4
.L_20:
        /*0018*/ 	.byte	0x04, 0x17
        /*001a*/ 	.short	(.L_22 - .L_21)
.L_21:
        /*001c*/ 	.word	0x00000000
        /*0020*/ 	.short	0x0001
        /*0022*/ 	.short	0x0008
        /*0024*/ 	.byte	0x00, 0xf0, 0x21, 0x00


	//----- nvinfo : EIATTR_KPARAM_INFO
	.align		4
.L_22:
        /*0028*/ 	.byte	0x04, 0x17
        /*002a*/ 	.short	(.L_24 - .L_23)
.L_23:
        /*002c*/ 	.word	0x00000000
        /*0030*/ 	.short	0x0000
        /*0032*/ 	.short	0x0000
        /*0034*/ 	.byte	0x00, 0xf5, 0x21, 0x00


	//----- nvinfo : EIATTR_SPARSE_MMA_MASK
	.align		4
.L_24:
        /*0038*/ 	.byte	0x03, 0x50
        /*003a*/ 	.short	0x0000


	//----- nvinfo : EIATTR_MAXREG_COUNT
	.align		4
        /*003c*/ 	.byte	0x03, 0x1b
        /*003e*/ 	.short	0x00ff


	//----- nvinfo : EIATTR_MERCURY_ISA_VERSION
	.align		4
        /*0040*/ 	.byte	0x03, 0x5f
        /*0042*/ 	.short	0x0101


	//----- nvinfo : EIATTR_VRC_CTA_INIT_COUNT
	.align		4
        /*0044*/ 	.byte	0x02, 0x4a
	.zero		1
	.zero		1


	//----- nvinfo : EIATTR_EXIT_INSTR_OFFSETS
	.align		4
        /*0048*/ 	.byte	0x04, 0x1c
        /*004a*/ 	.short	(.L_26 - .L_25)


	//   ....[0]....
.L_25:
        /*004c*/ 	.word	0x00001520


	//----- nvinfo : EIATTR_MAX_THREADS
	.align		4
.L_26:
        /*0050*/ 	.byte	0x04, 0x05
        /*0052*/ 	.short	(.L_28 - .L_27)
.L_27:
        /*0054*/ 	.word	0x00000100
        /*0058*/ 	.word	0x00000001
        /*005c*/ 	.word	0x00000001


	//----- nvinfo : EIATTR_CBANK_PARAM_SIZE
	.align		4
.L_28:
        /*0060*/ 	.byte	0x03, 0x19
        /*0062*/ 	.short	0x0018


	//----- nvinfo : EIATTR_PARAM_CBANK
	.align		4
        /*0064*/ 	.byte	0x04, 0x0a
        /*0066*/ 	.short	(.L_30 - .L_29)
	.align		4
.L_29:
        /*0068*/ 	.word	index@(.nv.constant0._Z22kernel_bruteforce_dumpP12ResultPacketmm)
        /*006c*/ 	.short	0x0380
        /*006e*/ 	.short	0x0018


	//----- nvinfo : EIATTR_SW_WAR
	.align		4
.L_30:
        /*0070*/ 	.byte	0x04, 0x36
        /*0072*/ 	.short	(.L_32 - .L_31)
.L_31:
        /*0074*/ 	.word	0x00000008
.L_32:


//--------------------- .nv.callgraph             --------------------------
	.section	.nv.callgraph,"",@"SHT_CUDA_CALLGRAPH"
	.align	4
	.sectionentsize	8
	.align		4
        /*0000*/ 	.word	0x00000000
	.align		4
        /*0004*/ 	.word	0xffffffff
	.align		4
        /*0008*/ 	.word	0x00000000
	.align		4
        /*000c*/ 	.word	0xfffffffe
	.align		4
        /*0010*/ 	.word	0x00000000
	.align		4
        /*0014*/ 	.word	0xfffffffd
	.align		4
        /*0018*/ 	.word	0x00000000
	.align		4
        /*001c*/ 	.word	0xfffffffc


//--------------------- .nv.constant4             --------------------------
	.section	.nv.constant4,"a",@progbits
	.align	8
	.align		8
.nv.constant4:
        /*0000*/ 	.dword	precalc_xorwow_matrix
	.align		8
        /*0008*/ 	.dword	precalc_xorwow_offset_matrix
	.align		8
        /*0010*/ 	.dword	mrg32k3aM1
	.align		8
        /*0018*/ 	.dword	mrg32k3aM2
	.align		8
        /*0020*/ 	.dword	mrg32k3aM1SubSeq
	.align		8
        /*0028*/ 	.dword	mrg32k3aM2SubSeq
	.align		8
        /*0030*/ 	.dword	mrg32k3aM1Seq
	.align		8
        /*0038*/ 	.dword	mrg32k3aM2Seq


//--------------------- .nv.constant3             --------------------------
	.section	.nv.constant3,"a",@progbits
	.align	8
.nv.constant3:
	.type		__cr_lgamma_table,@object
	.size		__cr_lgamma_table,(d_gx - __cr_lgamma_table)
__cr_lgamma_table:
        /*0000*/ 	.byte	0x00, 0x00, 0x00, 0x00, 0x00, 0x00, 0x00, 0x00, 0x00, 0x00, 0x00, 0x00, 0x00, 0x00, 0x00, 0x00
        /*0010*/ 	.byte	0xef, 0x39, 0xfa, 0xfe, 0x42, 0x2e, 0xe6, 0x3f, 0x02, 0x20, 0x2a, 0xfa, 0x0b, 0xab, 0xfc, 0x3f
        /*0020*/ 	.byte	0xf9, 0x2c, 0x92, 0x7c, 0xa7, 0x6c, 0x09, 0x40, 0xc9, 0x79, 0x44, 0x3c, 0x64, 0x26, 0x13, 0x40
        /*0030*/ 	.byte	0xca, 0x01, 0xcf, 0x3a, 0x27, 0x51, 0x1a, 0x40, 0x30, 0xcc, 0x2d, 0xf3, 0xe1, 0x0c, 0x21, 0x40
        /*0040*/ 	.byte	0x0d, 0xb7, 0xfc, 0x82, 0x8e, 0x35, 0x25, 0x40
	.type		d_gx,@object
	.size		d_gx,(d_gy - d_gx)
d_gx:
        /*0048*/ 	.byte	0xac, 0xbb, 0xdc, 0xf9, 0x7e, 0x66, 0xbe, 0x79, 0x07, 0x0b, 0x87, 0xce, 0x95, 0x62, 0xa0, 0x55
        /*0058*/ 	.byte	0xd9, 0x28, 0xce, 0x2d, 0xdb, 0xfc, 0x9b, 0x02, 0x98, 0x17, 0xf8, 0x16, 0x5b, 0x81, 0xf2, 0x59
	.type		d_gy,@object
	.size		d_gy,(.L_10 - d_gy)
d_gy:
        /*0068*/ 	.byte	0x65, 0xc4, 0xa3, 0x26, 0x77, 0xda, 0x3a, 0x48, 0xa8, 0x08, 0x11, 0x0e, 0xfc, 0xfb, 0xa4, 0x5d
        /*0078*/ 	.byte	0x19, 0x54, 0x85, 0xa6, 0x48, 0xb4, 0x17, 0xfd, 0x01, 0x05, 0x6c, 0x83, 0x02, 0x63, 0x6c, 0x3c
.L_10:


//--------------------- .text._Z22kernel_bruteforce_dumpP12ResultPacketmm --------------------------
	.section	.text._Z22kernel_bruteforce_dumpP12ResultPacketmm,"ax",@progbits
	.align	128
        .global         _Z22kernel_bruteforce_dumpP12ResultPacketmm
        .type           _Z22kernel_bruteforce_dumpP12ResultPacketmm,@function
        .size           _Z22kernel_bruteforce_dumpP12ResultPacketmm,(.L_x_6 - _Z22kernel_bruteforce_dumpP12ResultPacketmm)
        .other          _Z22kernel_bruteforce_dumpP12ResultPacketmm,@"STO_CUDA_ENTRY STV_DEFAULT"
_Z22kernel_bruteforce_dumpP12ResultPacketmm:
.text._Z22kernel_bruteforce_dumpP12ResultPacketmm:
[----:B------:R-:W-:Y:S08]  /*0000*/  LDC R1, c[0x0][0x37c] ;  /* 0x0000df00ff017b82 */ /* 0x000ff00000000800 */
[----:B------:R-:W0:Y:S01]  /*0010*/  LDC.64 R2, c[0x0][0x390] ;  /* 0x0000e400ff027b82 */ /* 0x000e220000000a00 */
[----:B------:R-:W1:Y:S01]  /*0020*/  S2R R5, SR_TID.X ;  /* 0x0000000000057919 */ /* 0x000e620000002100 */
[----:B------:R-:W2:Y:S06]  /*0030*/  LDCU.64 UR22, c[0x0][0x388] ;  /* 0x00007100ff1677ac */ /* 0x000eac0008000a00 */
[----:B------:R-:W1:Y:S08]  /*0040*/  S2UR UR4, SR_CTAID.X ;  /* 0x00000000000479c3 */ /* 0x000e700000002500 */
[----:B------:R-:W1:Y:S01]  /*0050*/  LDC R30, c[0x0][0x360] ;  /* 0x0000d800ff1e7b82 */ /* 0x000e620000000800 */
[----:B--2---:R-:W-:-:S02]  /*0060*/  UIADD3 UR5, UPT, UPT, UR23, -0x4498517b, URZ ;  /* 0xbb67ae8517057890 */ /* 0x004fc4000fffe0ff */
[----:B------:R-:W-:Y:S01]  /*0070*/  UIADD3 UR7, UPT, UPT, UR23, 0x76cf5d0a, URZ ;  /* 0x76cf5d0a17077890 */ /* 0x000fe2000fffe0ff */
[C-C-:B0-----:R-:W-:Y:S01]  /*0080*/  SHF.R.U64 R9, R2.reuse, 0x2, R3.reuse ;  /* 0x0000000202097819 */ /* 0x141fe20000001203 */
[----:B------:R-:W-:Y:S01]  /*0090*/  UIADD3 UR6, UPT, UPT, UR22, 0x3c6ef372, URZ ;  /* 0x3c6ef37216067890 */ /* 0x000fe2000fffe0ff */
[----:B------:R-:W-:Y:S01]  /*00a0*/  SHF.R.U32.HI R3, RZ, 0x2, R3 ;  /* 0x00000002ff037819 */ /* 0x000fe20000011603 */
[----:B------:R-:W-:Y:S01]  /*00b0*/  UIADD3 UR8, UPT, UPT, UR22, -0x255992d5, URZ ;  /* 0xdaa66d2b16087890 */ /* 0x000fe2000fffe0ff */
[----:B------:R-:W-:Y:S01]  /*00c0*/  LOP3.LUT R2, R2, 0x3, RZ, 0xc0, !PT ;  /* 0x0000000302027812 */ /* 0x000fe200078ec0ff */
[C---:B------:R-:W-:Y:S01]  /*00d0*/  VIADD R4, R9.reuse, 0x1 ;  /* 0x0000000109047836 */ /* 0x040fe20000000000 */
[----:B------:R-:W-:Y:S01]  /*00e0*/  UIADD3 UR9, UPT, UPT, UR23, 0x32370b8f, URZ ;  /* 0x32370b8f17097890 */ /* 0x000fe2000fffe0ff */
[----:B------:R-:W-:Y:S01]  /*00f0*/  IMAD.WIDE.U32 R12, R9, -0x2daee0ad, RZ ;  /* 0xd2511f53090c7825 */ /* 0x000fe200078e00ff */
[----:B------:R-:W-:Y:S02]  /*0100*/  UIADD3 UR11, UPT, UPT, UR23, -0x126145ec, URZ ;  /* 0xed9eba14170b7890 */ /* 0x000fe4000fffe0ff */
[C---:B------:R-:W-:Y:S01]  /*0110*/  ISETP.NE.AND P0, PT, R4.reuse, RZ, PT ;  /* 0x000000ff0400720c */ /* 0x040fe20003f05270 */
[----:B------:R-:W-:Y:S01]  /*0120*/  IMAD.HI.U32 R4, R4, -0x2daee0ad, RZ ;  /* 0xd2511f5304047827 */ /* 0x000fe200078e00ff */
[----:B------:R-:W-:-:S02]  /*0130*/  UIADD3 UR10, UPT, UPT, UR22, 0x78dde6e4, URZ ;  /* 0x78dde6e4160a7890 */ /* 0x000fc4000fffe0ff */
[----:B------:R-:W-:Y:S01]  /*0140*/  UIADD3 UR13, UPT, UPT, UR23, -0x56f99767, URZ ;  /* 0xa9066899170d7890 */ /* 0x000fe2000fffe0ff */
[----:B------:R-:W-:Y:S01]  /*0150*/  VIADD R15, R3, 0x1 ;  /* 0x00000001030f7836 */ /* 0x000fe20000000000 */
[----:B------:R-:W-:Y:S01]  /*0160*/  UIADD3 UR12, UPT, UPT, UR22, 0x1715609d, URZ ;  /* 0x1715609d160c7890 */ /* 0x000fe2000fffe0ff */
[----:B-1----:R-:W-:Y:S01]  /*0170*/  IMAD R0, R30, UR4, R5 ;  /* 0x000000041e007c24 */ /* 0x002fe2000f8e0205 */
[----:B------:R-:W-:Y:S02]  /*0180*/  UIADD3 UR4, UPT, UPT, UR22, -0x61c88647, URZ ;  /* 0x9e3779b916047890 */ /* 0x000fe4000fffe0ff */
[----:B------:R-:W-:Y:S01]  /*0190*/  UIADD3 UR15, UPT, UPT, UR23, 0x646e171e, URZ ;  /* 0x646e171e170f7890 */ /* 0x000fe2000fffe0ff */
[----:B------:R-:W-:Y:S01]  /*01a0*/  IMAD.WIDE.U32 R10, R0, -0x326172a9, RZ ;  /* 0xcd9e8d57000a7825 */ /* 0x000fe200078e00ff */
[----:B------:R-:W-:Y:S01]  /*01b0*/  SHF.R.S32.HI R23, RZ, 0x1f, R0 ;  /* 0x0000001fff177819 */ /* 0x000fe20000011400 */
[----:B------:R-:W-:Y:S02]  /*01c0*/  UIADD3 UR14, UPT, UPT, UR22, -0x4ab325aa, URZ ;  /* 0xb54cda56160e7890 */ /* 0x000fe4000fffe0ff */
[----:B------:R-:W-:Y:S01]  /*01d0*/  @P0 IMAD.MOV R15, RZ, RZ, R3 ;  /* 0x000000ffff0f0224 */ /* 0x000fe200078e0203 */
[----:B------:R-:W-:Y:S01]  /*01e0*/  LOP3.LUT R20, R23, UR23, R13, 0x96, !PT ;  /* 0x0000001717147c12 */ /* 0x000fe2000f8e960d */
[----:B------:R-:W-:-:S02]  /*01f0*/  UIADD3 UR16, UPT, UPT, UR22, 0x5384540f, URZ ;  /* 0x5384540f16107890 */ /* 0x000fc4000fffe0ff */
[--C-:B------:R-:W-:Y:S01]  /*0200*/  LOP3.LUT R24, R3, UR22, R11.reuse, 0x96, !PT ;  /* 0x0000001603187c12 */ /* 0x100fe2000f8e960b */
[----:B------:R-:W-:Y:S01]  /*0210*/  VIADD R3, R12, 0xd2511f53 ;  /* 0xd2511f530c037836 */ /* 0x000fe20000000000 */
[----:B------:R-:W-:Y:S01]  /*0220*/  LOP3.LUT R4, R23, UR23, R4, 0x96, !PT ;  /* 0x0000001717047c12 */ /* 0x000fe2000f8e9604 */
[----:B------:R-:W-:Y:S01]  /*0230*/  IMAD.WIDE.U32 R20, R20, -0x326172a9, RZ ;  /* 0xcd9e8d5714147825 */ /* 0x000fe200078e00ff */
[----:B------:R-:W-:Y:S01]  /*0240*/  LOP3.LUT R6, R15, UR22, R11, 0x96, !PT ;  /* 0x000000160f067c12 */ /* 0x000fe2000f8e960b */
[----:B------:R-:W-:Y:S01]  /*0250*/  UIADD3 UR17, UPT, UPT, UR23, 0x1fd5c5a3, URZ ;  /* 0x1fd5c5a317117890 */ /* 0x000fe2000fffe0ff */
[----:B------:R-:W-:Y:S01]  /*0260*/  ISETP.GT.AND P0, PT, R2, 0x1, PT ;  /* 0x000000010200780c */ /* 0x000fe20003f04270 */
[----:B------:R-:W-:Y:S01]  /*0270*/  IMAD.WIDE.U32 R24, R24, -0x2daee0ad, RZ ;  /* 0xd2511f5318187825 */ /* 0x000fe200078e00ff */
[----:B------:R-:W-:Y:S01]  /*0280*/  LOP3.LUT R18, R10, UR4, R21, 0x96, !PT ;  /* 0x000000040a127c12 */ /* 0x000fe2000f8e9615 */
[----:B------:R-:W-:Y:S02]  /*0290*/  UIADD3 UR19, UPT, UPT, UR23, -0x24c28bd8, URZ ;  /* 0xdb3d742817137890 */ /* 0x000fe4000fffe0ff */
[----:B------:R-:W-:Y:S01]  /*02a0*/  IMAD.WIDE.U32 R4, R4, -0x326172a9, RZ ;  /* 0xcd9e8d5704047825 */ /* 0x000fe200078e00ff */
[----:B------:R-:W-:Y:S01]  /*02b0*/  LOP3.LUT R26, R12, UR5, R25, 0x96, !PT ;  /* 0x000000050c1a7c12 */ /* 0x000fe2000f8e9619 */
[----:B------:R-:W-:-:S02]  /*02c0*/  UIADD3 UR18, UPT, UPT, UR22, -0xe443238, URZ ;  /* 0xf1bbcdc816127890 */ /* 0x000fc4000fffe0ff */
[----:B------:R-:W-:Y:S01]  /*02d0*/  IMAD.WIDE.U32 R6, R6, -0x2daee0ad, RZ ;  /* 0xd2511f5306067825 */ /* 0x000fe200078e00ff */
[----:B------:R-:W-:Y:S01]  /*02e0*/  LOP3.LUT R16, R10, UR4, R5, 0x96, !PT ;  /* 0x000000040a107c12 */ /* 0x000fe2000f8e9605 */
[----:B------:R-:W-:Y:S02]  /*02f0*/  UIADD3 UR20, UPT, UPT, UR22, -0x700cb87f, URZ ;  /* 0x8ff3478116147890 */ /* 0x000fe4000fffe0ff */
[----:B------:R-:W-:Y:S01]  /*0300*/  IMAD.WIDE.U32 R18, R18, -0x2daee0ad, RZ ;  /* 0xd2511f5312127825 */ /* 0x000fe200078e00ff */
[----:B------:R-:W-:Y:S01]  /*0310*/  LOP3.LUT R3, R3, UR5, R7, 0x96, !PT ;  /* 0x0000000503037c12 */ /* 0x000fe2000f8e9607 */
[----:B------:R-:W-:Y:S02]  /*0320*/  UIADD3 UR21, UPT, UPT, UR23, -0x695add53, URZ ;  /* 0x96a522ad17157890 */ /* 0x000fe4000fffe0ff */
[----:B------:R-:W-:Y:S01]  /*0330*/  IMAD.WIDE.U32 R26, R26, -0x326172a9, RZ ;  /* 0xcd9e8d571a1a7825 */ /* 0x000fe200078e00ff */
[----:B------:R-:W-:-:S03]  /*0340*/  LOP3.LUT R7, R24, UR7, R19, 0x96, !PT ;  /* 0x0000000718077c12 */ /* 0x000fc6000f8e9613 */
        /* <DEDUP_REMOVED lines=56> */
[----:B------:R-:W-:Y:S01]  /*06d0*/  IMAD.HI.U32 R3, R6, -0x2daee0ad, RZ ;  /* 0xd2511f5306037827 */ /* 0x000fe200078e00ff */
[----:B------:R-:W-:-:S03]  /*06e0*/  LOP3.LUT R8, R24, UR20, R19, 0x96, !PT ;  /* 0x0000001418087c12 */ /* 0x000fc6000f8e9613 */
[----:B------:R-:W-:Y:S01]  /*06f0*/  IMAD.MOV.U32 R14, RZ, RZ, R18 ;  /* 0x000000ffff0e7224 */ /* 0x000fe200078e0012 */
[----:B------:R-:W-:Y:S01]  /*0700*/  LOP3.LUT R3, R16, UR21, R3, 0x96, !PT ;  /* 0x0000001510037c12 */ /* 0x000fe2000f8e9603 */
[----:B------:R-:W-:Y:S06]  /*0710*/  @P0 BRA `(.L_x_0) ;  /* 0x0000000000300947 */ /* 0x000fec0003800000 */
[----:B------:R-:W-:Y:S01]  /*0720*/  ISETP.NE.AND P1, PT, R2, RZ, PT ;  /* 0x000000ff0200720c */ /* 0x000fe20003f25270 */
[----:B------:R-:W-:-:S04]  /*0730*/  IMAD.WIDE.U32 R16, R22, -0x326172a9, RZ ;  /* 0xcd9e8d5716107825 */ /* 0x000fc800078e00ff */
[----:B------:R-:W-:Y:S01]  /*0740*/  IMAD.MOV.U32 R19, RZ, RZ, R16 ;  /* 0x000000ffff137224 */ /* 0x000fe200078e0010 */
[----:B------:R-:W-:Y:S01]  /*0750*/  LOP3.LUT R20, R20, UR20, R17, 0x96, !PT ;  /* 0x0000001414147c12 */ /* 0x000fe2000f8e9611 */
[----:B------:R-:W-:Y:S02]  /*0760*/  IMAD.MOV.U32 R17, RZ, RZ, R7 ;  /* 0x000000ffff117224 */ /* 0x000fe400078e0007 */
[----:B------:R-:W-:-:S04]  /*0770*/  IMAD.MOV.U32 R18, RZ, RZ, R4 ;  /* 0x000000ffff127224 */ /* 0x000fc800078e0004 */
[----:B------:R-:W-:Y:S05]  /*0780*/  @!P1 BRA `(.L_x_1) ;  /* 0x0000000000389947 */ /* 0x000fea0003800000 */
[----:B------:R-:W-:Y:S02]  /*0790*/  IMAD.MOV.U32 R20, RZ, RZ, R19 ;  /* 0x000000ffff147224 */ /* 0x000fe400078e0013 */
[----:B------:R-:W-:Y:S02]  /*07a0*/  IMAD.MOV.U32 R17, RZ, RZ, R4 ;  /* 0x000000ffff117224 */ /* 0x000fe400078e0004 */
[----:B------:R-:W-:Y:S02]  /*07b0*/  IMAD.MOV.U32 R18, RZ, RZ, R8 ;  /* 0x000000ffff127224 */ /* 0x000fe400078e0008 */
[----:B------:R-:W-:Y:S01]  /*07c0*/  IMAD.MOV.U32 R19, RZ, RZ, R7 ;  /* 0x000000ffff137224 */ /* 0x000fe200078e0007 */
[----:B------:R-:W-:Y:S06]  /*07d0*/  BRA `(.L_x_1) ;  /* 0x0000000000247947 */ /* 0x000fec0003800000 */
.L_x_0:
[----:B------:R-:W-:Y:S01]  /*07e0*/  ISETP.NE.AND P1, PT, R2, 0x3, PT ;  /* 0x000000030200780c */ /* 0x000fe20003f25270 */
[----:B------:R-:W-:Y:S02]  /*07f0*/  IMAD.MOV.U32 R19, RZ, RZ, R8 ;  /* 0x000000ffff137224 */ /* 0x000fe400078e0008 */
[----:B------:R-:W-:Y:S02]  /*0800*/  IMAD.MOV.U32 R20, RZ, RZ, R4 ;  /* 0x000000ffff147224 */ /* 0x000fe400078e0004 */
[----:B------:R-:W-:Y:S02]  /*0810*/  IMAD.MOV.U32 R17, RZ, RZ, R14 ;  /* 0x000000ffff117224 */ /* 0x000fe400078e000e */
[----:B------:R-:W-:-:S06]  /*0820*/  IMAD.MOV.U32 R18, RZ, RZ, R3 ;  /* 0x000000ffff127224 */ /* 0x000fcc00078e0003 */
[----:B------:R-:W-:Y:S02]  /*0830*/  @P1 IMAD.MOV.U32 R19, RZ, RZ, R4 ;  /* 0x000000ffff131224 */ /* 0x000fe400078e0004 */
[----:B------:R-:W-:Y:S02]  /*0840*/  @P1 IMAD.MOV.U32 R20, RZ, RZ, R7 ;  /* 0x000000ffff141224 */ /* 0x000fe400078e0007 */
[----:B------:R-:W-:Y:S02]  /*0850*/  @P1 IMAD.MOV.U32 R17, RZ, RZ, R8 ;  /* 0x000000ffff111224 */ /* 0x000fe400078e0008 */
[----:B------:R-:W-:-:S07]  /*0860*/  @P1 IMAD.MOV.U32 R18, RZ, RZ, R14 ;  /* 0x000000ffff121224 */ /* 0x000fce00078e000e */
.L_x_1:
[----:B------:R-:W-:Y:S02]  /*0870*/  VIADD R9, R9, 0x2 ;  /* 0x0000000209097836 */ /* 0x000fe40000000000 */
[----:B------:R-:W-:Y:S02]  /*0880*/  VIADD R4, R15, 0x1 ;  /* 0x000000010f047836 */ /* 0x000fe40000000000 */
[C---:B------:R-:W-:Y:S01]  /*0890*/  IMAD.HI.U32 R16, R9.reuse, -0x2daee0ad, RZ ;  /* 0xd2511f5309107827 */ /* 0x040fe200078e00ff */
[----:B------:R-:W-:-:S03]  /*08a0*/  ISETP.NE.AND P1, PT, R9, RZ, PT ;  /* 0x000000ff0900720c */ /* 0x000fc60003f25270 */
[----:B------:R-:W-:Y:S01]  /*08b0*/  IMAD.HI.U32 R5, R0, -0x326172a9, RZ ;  /* 0xcd9e8d5700057827 */ /* 0x000fe200078e00ff */
[----:B------:R-:W-:-:S03]  /*08c0*/  LOP3.LUT R16, R23, UR23, R16, 0x96, !PT ;  /* 0x0000001717107c12 */ /* 0x000fc6000f8e9610 */
[----:B------:R-:W-:Y:S02]  /*08d0*/  VIADD R13, R12, 0xa4a23ea6 ;  /* 0xa4a23ea60c0d7836 */ /* 0x000fe40000000000 */
[----:B------:R-:W-:-:S04]  /*08e0*/  IMAD R6, R6, -0x2daee0ad, RZ ;  /* 0xd2511f5306067824 */ /* 0x000fc800078e02ff */
[----:B------:R-:W-:-:S05]  /*08f0*/  @P1 IMAD.MOV R4, RZ, RZ, R15 ;  /* 0x000000ffff041224 */ /* 0x000fca00078e020f */
[----:B------:R-:W-:Y:S01]  /*0900*/  LOP3.LUT R22, R5, UR22, R4, 0x96, !PT ;  /* 0x0000001605167c12 */ /* 0x000fe2000f8e9604 */
[----:B------:R-:W-:-:S04]  /*0910*/  IMAD.WIDE.U32 R4, R16, -0x326172a9, RZ ;  /* 0xcd9e8d5710047825 */ /* 0x000fc800078e00ff */
[----:B------:R-:W-:Y:S01]  /*0920*/  IMAD.WIDE.U32 R22, R22, -0x2daee0ad, RZ ;  /* 0xd2511f5316167825 */ /* 0x000fe200078e00ff */
[----:B------:R-:W-:-:S04]  /*0930*/  LOP3.LUT R12, R10, UR4, R5, 0x96, !PT ;  /* 0x000000040a0c7c12 */ /* 0x000fc8000f8e9605 */
        /* <DEDUP_REMOVED lines=30> */
[----:B------:R-:W-:Y:S01]  /*0b20*/  IMAD.HI.U32 R7, R7, -0x2daee0ad, RZ ;  /* 0xd2511f5307077827 */ /* 0x000fe200078e00ff */
[----:B------:R-:W-:-:S04]  /*0b30*/  LOP3.LUT R12, R12, UR20, R5, 0x96, !PT ;  /* 0x000000140c0c7c12 */ /* 0x000fc8000f8e9605 */
[----:B------:R-:W-:Y:S01]  /*0b40*/  LOP3.LUT R10, R10, UR21, R7, 0x96, !PT ;  /* 0x000000150a0a7c12 */ /* 0x000fe2000f8e9607 */
[----:B------:R-:W-:Y:S06]  /*0b50*/  @P0 BRA `(.L_x_2) ;  /* 0x0000000000240947 */ /* 0x000fec0003800000 */
[----:B------:R-:W-:Y:S01]  /*0b60*/  ISETP.NE.AND P0, PT, R2, RZ, PT ;  /* 0x000000ff0200720c */ /* 0x000fe20003f05270 */
[----:B------:R-:W-:Y:S02]  /*0b70*/  IMAD.MOV.U32 R7, RZ, RZ, R3 ;  /* 0x000000ffff077224 */ /* 0x000fe400078e0003 */
[----:B------:R-:W-:-:S10]  /*0b80*/  IMAD.MOV.U32 R10, RZ, RZ, R6 ;  /* 0x000000ffff0a7224 */ /* 0x000fd400078e0006 */
[----:B------:R-:W-:Y:S05]  /*0b90*/  @!P0 BRA `(.L_x_3) ;  /* 0x0000000000348947 */ /* 0x000fea0003800000 */
[----:B------:R-:W-:Y:S02]  /*0ba0*/  IMAD.MOV.U32 R8, RZ, RZ, R14 ;  /* 0x000000ffff087224 */ /* 0x000fe400078e000e */
[----:B------:R-:W-:Y:S02]  /*0bb0*/  IMAD.MOV.U32 R7, RZ, RZ, R6 ;  /* 0x000000ffff077224 */ /* 0x000fe400078e0006 */
[----:B------:R-:W-:Y:S02]  /*0bc0*/  IMAD.MOV.U32 R10, RZ, RZ, R12 ;  /* 0x000000ffff0a7224 */ /* 0x000fe400078e000c */
[----:B------:R-:W-:Y:S01]  /*0bd0*/  IMAD.MOV.U32 R14, RZ, RZ, R3 ;  /* 0x000000ffff0e7224 */ /* 0x000fe200078e0003 */
[----:B------:R-:W-:Y:S06]  /*0be0*/  BRA `(.L_x_3) ;  /* 0x0000000000207947 */ /* 0x000fec0003800000 */
.L_x_2:
[----:B------:R-:W-:Y:S01]  /*0bf0*/  ISETP.NE.AND P0, PT, R2, 0x3, PT ;  /* 0x000000030200780c */ /* 0x000fe20003f05270 */
[----:B------:R-:W-:Y:S02]  /*0c00*/  IMAD.MOV.U32 R8, RZ, RZ, R6 ;  /* 0x000000ffff087224 */ /* 0x000fe400078e0006 */
[----:B------:R-:W-:Y:S02]  /*0c10*/  IMAD.MOV.U32 R14, RZ, RZ, R12 ;  /* 0x000000ffff0e7224 */ /* 0x000fe400078e000c */
[----:B------:R-:W-:-:S08]  /*0c20*/  IMAD.MOV.U32 R7, RZ, RZ, R4 ;  /* 0x000000ffff077224 */ /* 0x000fd000078e0004 */
[----:B------:R-:W-:Y:S02]  /*0c30*/  @P0 IMAD.MOV.U32 R10, RZ, RZ, R4 ;  /* 0x000000ffff0a0224 */ /* 0x000fe400078e0004 */
[----:B------:R-:W-:Y:S02]  /*0c40*/  @P0 IMAD.MOV.U32 R8, RZ, RZ, R3 ;  /* 0x000000ffff080224 */ /* 0x000fe400078e0003 */
[----:B------:R-:W-:Y:S02]  /*0c50*/  @P0 IMAD.MOV.U32 R14, RZ, RZ, R6 ;  /* 0x000000ffff0e0224 */ /* 0x000fe400078e0006 */
[----:B------:R-:W-:-:S07]  /*0c60*/  @P0 IMAD.MOV.U32 R7, RZ, RZ, R12 ;  /* 0x000000ffff070224 */ /* 0x000fce00078e000c */
.L_x_3:
[----:B------:R-:W0:Y:S01]  /*0c70*/  LDC.64 R2, c[0x0][0x380] ;  /* 0x0000e000ff027b82 */ /* 0x000e220000000a00 */
[----:B------:R-:W1:Y:S01]  /*0c80*/  LDCU UR4, c[0x0][0x370] ;  /* 0x00006e00ff0477ac */ /* 0x000e620008000800 */
[----:B------:R-:W-:Y:S01]  /*0c90*/  LOP3.LUT R13, R14, 0xdeadbeef, RZ, 0x3c, !PT ;  /* 0xdeadbeef0e0d7812 */ /* 0x000fe200078e3cff */
[----:B------:R-:W-:Y:S01]  /*0ca0*/  IMAD.MOV.U32 R11, RZ, RZ, R8 ;  /* 0x000000ffff0b7224 */ /* 0x000fe200078e0008 */
[----:B------:R-:W-:Y:S01]  /*0cb0*/  LOP3.LUT R12, R10, 0xdeadbeef, RZ, 0x3c, !PT ;  /* 0xdeadbeef0a0c7812 */ /* 0x000fe200078e3cff */
[----:B------:R-:W-:Y:S01]  /*0cc0*/  IMAD.MOV.U32 R9, RZ, RZ, R7 ;  /* 0x000000ffff097224 */ /* 0x000fe200078e0007 */
[----:B------:R-:W-:Y:S01]  /*0cd0*/  LOP3.LUT R6, R19, 0xdeadbeef, RZ, 0x3c, !PT ;  /* 0xdeadbeef13067812 */ /* 0x000fe200078e3cff */
[----:B------:R-:W-:Y:S01]  /*0ce0*/  IMAD.MOV.U32 R4, RZ, RZ, R20 ;  /* 0x000000ffff047224 */ /* 0x000fe200078e0014 */
[----:B------:R-:W-:Y:S01]  /*0cf0*/  LOP3.LUT R5, R18, 0xdeadbeef, RZ, 0x3c, !PT ;  /* 0xdeadbeef12057812 */ /* 0x000fe200078e3cff */
[----:B------:R-:W2:Y:S01]  /*0d00*/  LDCU.64 UR6, c[0x0][0x358] ;  /* 0x00006b00ff0677ac */ /* 0x000ea20008000a00 */
[----:B------:R-:W3:Y:S01]  /*0d10*/  LDCU.64 UR8, c[0x3][0x48] ;  /* 0x00c00900ff0877ac */ /* 0x000ee20008000a00 */
[----:B------:R-:W4:Y:S01]  /*0d20*/  LDCU.64 UR10, c[0x3][0x68] ;  /* 0x00c00d00ff0a77ac */ /* 0x000f220008000a00 */
[----:B-1----:R-:W-:Y:S01]  /*0d30*/  IMAD R30, R30, UR4, RZ ;  /* 0x000000041e1e7c24 */ /* 0x002fe2000f8e02ff */
[----:B------:R-:W1:Y:S01]  /*0d40*/  LDCU.64 UR16, c[0x3][0x80] ;  /* 0x00c01000ff1077ac */ /* 0x000e620008000a00 */
[----:B0-----:R-:W-:Y:S01]  /*0d50*/  IMAD.WIDE R2, R0, 0x38, R2 ;  /* 0x0000003800027825 */ /* 0x001fe200078e0202 */
[----:B------:R-:W0:Y:S03]  /*0d60*/  LDCU.128 UR12, c[0x3][0x70] ;  /* 0x00c00e00ff0c77ac */ /* 0x000e260008000c00 */
[----:B------:R-:W-:Y:S01]  /*0d70*/  IMAD.MOV.U32 R0, RZ, RZ, R17 ;  /* 0x000000ffff007224 */ /* 0x000fe200078e0011 */
[----:B------:R-:W-:Y:S01]  /*0d80*/  IADD3 R16, P0, PT, R2, 0x30, RZ ;  /* 0x0000003002107810 */ /* 0x000fe20007f1e0ff */
[----:B------:R-:W-:Y:S01]  /*0d90*/  IMAD.MOV.U32 R2, RZ, RZ, R19 ;  /* 0x000000ffff027224 */ /* 0x000fe200078e0013 */
[----:B------:R-:W-:-:S03]  /*0da0*/  UMOV UR4, URZ ;  /* 0x000000ff00047c82 */ /* 0x000fc60008000000 */
[----:B------:R-:W-:Y:S02]  /*0db0*/  IMAD.X R15, RZ, RZ, R3, P0 ;  /* 0x000000ffff0f7224 */ /* 0x000fe400000e0603 */
[----:B-1234-:R-:W-:-:S07]  /*0dc0*/  IMAD.MOV.U32 R3, RZ, RZ, R20 ;  /* 0x000000ffff037224 */ /* 0x01efce00078e0014 */
.L_x_4:
[----:B------:R-:W-:Y:S01]  /*0dd0*/  LOP3.LUT R21, R12, R19, RZ, 0x3c, !PT ;  /* 0x000000130c157212 */ /* 0x000fe200078e3cff */
[----:B------:R-:W-:Y:S01]  /*0de0*/  IMAD.MOV.U32 R33, RZ, RZ, R15 ;  /* 0x000000ffff217224 */ /* 0x000fe200078e000f */
[----:B------:R-:W-:Y:S01]  /*0df0*/  LOP3.LUT R24, R7, R20, RZ, 0x3c, !PT ;  /* 0x0000001407187212 */ /* 0x000fe200078e3cff */
[----:B------:R-:W-:Y:S01]  /*0e00*/  IMAD.MOV.U32 R32, RZ, RZ, R16 ;  /* 0x000000ffff207224 */ /* 0x000fe200078e0010 */
[----:B------:R-:W-:Y:S01]  /*0e10*/  UIADD3 UR4, UPT, UPT, UR4, 0x1, URZ ;  /* 0x0000000104047890 */ /* 0x000fe2000fffe0ff */
[----:B------:R-:W-:Y:S01]  /*0e20*/  IMAD.MOV.U32 R15, RZ, RZ, R11 ;  /* 0x000000ffff0f7224 */ /* 0x000fe200078e000b */
[C---:B------:R-:W-:Y:S01]  /*0e30*/  SHF.R.U64 R25, R21.reuse, 0x3, R24 ;  /* 0x0000000315197819 */ /* 0x040fe20000001218 */
[----:B------:R-:W-:Y:S01]  /*0e40*/  IMAD.MOV.U32 R22, RZ, RZ, R10 ;  /* 0x000000ffff167224 */ /* 0x000fe200078e000a */
[C-C-:B------:R-:W-:Y:S01]  /*0e50*/  SHF.R.U64 R29, R21.reuse, 0x6, R24.reuse ;  /* 0x00000006151d7819 */ /* 0x140fe20000001218 */
[----:B------:R-:W-:Y:S01]  /*0e60*/  IMAD.MOV.U32 R23, RZ, RZ, R9 ;  /* 0x000000ffff177224 */ /* 0x000fe200078e0009 */
[C-C-:B------:R-:W-:Y:S01]  /*0e70*/  SHF.R.U64 R27, R21.reuse, 0x10, R24.reuse ;  /* 0x00000010151b7819 */ /* 0x140fe20000001218 */
[----:B------:R1:W-:Y:S01]  /*0e80*/  STG.E.64 desc[UR6][R32.64+-0x20], R14 ;  /* 0xffffe00e20007986 */ /* 0x0003e2000c101b06 */
[C---:B------:R-:W-:Y:S01]  /*0e90*/  SHF.R.U64 R37, R21.reuse, 0x8, R24 ;  /* 0x0000000815257819 */ /* 0x040fe20000001218 */
[----:B------:R-:W-:Y:S01]  /*0ea0*/  IMAD.MOV.U32 R16, RZ, RZ, R18 ;  /* 0x000000ffff107224 */ /* 0x000fe200078e0012 */
[C-C-:B------:R-:W-:Y:S01]  /*0eb0*/  SHF.R.U64 R35, R21.reuse, 0x1b, R24.reuse ;  /* 0x0000001b15237819 */ /* 0x140fe20000001218 */
[----:B------:R2:W-:Y:S01]  /*0ec0*/  STG.E.U8 desc[UR6][R32.64+-0xc], R25 ;  /* 0xfffff41920007986 */ /* 0x0005e2000c101106 */
[C-C-:B------:R-:W-:Y:S01]  /*0ed0*/  SHF.R.U64 R26, R21.reuse, 0x18, R24.reuse ;  /* 0x00000018151a7819 */ /* 0x140fe20000001218 */
[----:B------:R-:W-:Y:S01]  /*0ee0*/  UISETP.NE.AND UP0, UPT, UR4, 0x4, UPT ;  /* 0x000000040400788c */ /* 0x000fe2000bf05270 */
[C-C-:B------:R-:W-:Y:S01]  /*0ef0*/  SHF.R.U64 R31, R21.reuse, 0x13, R24.reuse ;  /* 0x00000013151f7819 */ /* 0x140fe20000001218 */
[----:B------:R3:W-:Y:S04]  /*0f00*/  STG.E.U8 desc[UR6][R32.64+-0x8], R29 ;  /* 0xfffff81d20007986 */ /* 0x0007e8000c101106 */
[----:B------:R4:W-:Y:S01]  /*0f10*/  STG.E.U8 desc[UR6][R32.64+-0xe], R27 ;  /* 0xfffff21b20007986 */ /* 0x0009e2000c101106 */
[----:B-1----:R-:W-:-:S02]  /*0f20*/  SHF.R.U64 R15, R21, 0x16, R24 ;  /* 0x00000016150f7819 */ /* 0x002fc40000001218 */
[C-C-:B--2---:R-:W-:Y:S01]  /*0f30*/  SHF.R.U64 R25, R21.reuse, 0xb, R24.reuse ;  /* 0x0000000b15197819 */ /* 0x144fe20000001218 */
[----:B------:R1:W-:Y:S01]  /*0f40*/  STG.E.64 desc[UR6][R32.64+-0x18], R22 ;  /* 0xffffe81620007986 */ /* 0x0003e2000c101b06 */
[----:B---3--:R-:W-:-:S03]  /*0f50*/  SHF.R.U64 R29, R21, 0x1e, R24 ;  /* 0x0000001e151d7819 */ /* 0x008fc60000001218 */
[----:B------:R2:W-:Y:S01]  /*0f60*/  STG.E.U8 desc[UR6][R32.64+-0xf], R37 ;  /* 0xfffff12520007986 */ /* 0x0005e2000c101106 */
[----:B----4-:R-:W-:-:S03]  /*0f70*/  SHF.R.U64 R27, R21, 0xe, R24 ;  /* 0x0000000e151b7819 */ /* 0x010fc60000001218 */
[----:B------:R3:W-:Y:S04]  /*0f80*/  STG.E.U8 desc[UR6][R32.64+-0x9], R35 ;  /* 0xfffff72320007986 */ /* 0x0007e8000c101106 */
[----:B------:R4:W-:Y:S01]  /*0f90*/  STG.E.U8 desc[UR6][R32.64+-0xb], R25 ;  /* 0xfffff51920007986 */ /* 0x0009e2000c101106 */
[----:B-1----:R-:W-:-:S03]  /*0fa0*/  SHF.R.U32.HI R23, RZ, 0x1, R24 ;  /* 0x00000001ff177819 */ /* 0x002fc60000011618 */
[----:B------:R1:W-:Y:S01]  /*0fb0*/  STG.E.U8 desc[UR6][R32.64+-0x5], R29 ;  /* 0xfffffb1d20007986 */ /* 0x0003e2000c101106 */
[----:B--2---:R-:W-:-:S03]  /*0fc0*/  SHF.R.U64 R37, R21, 0x9, R24 ;  /* 0x0000000915257819 */ /* 0x004fc60000001218 */
[----:B------:R2:W-:Y:S01]  /*0fd0*/  STG.E.U8 desc[UR6][R32.64+-0x6], R15 ;  /* 0xfffffa0f20007986 */ /* 0x0005e2000c101106 */
[----:B---3--:R-:W-:-:S03]  /*0fe0*/  SHF.R.U64 R35, R21, 0x19, R24 ;  /* 0x0000001915237819 */ /* 0x008fc60000001218 */
[----:B------:R3:W-:Y:S01]  /*0ff0*/  STG.E.U8 desc[UR6][R32.64+-0x7], R27 ;  /* 0xfffff91b20007986 */ /* 0x0007e2000c101106 */
[----:B----4-:R-:W-:-:S03]  /*1000*/  SHF.R.U64 R25, R21, 0x11, R24 ;  /* 0x0000001115197819 */ /* 0x010fc60000001218 */
[----:B------:R4:W-:Y:S01]  /*1010*/  STG.E.U8 desc[UR6][R32.64+-0x10], R21 ;  /* 0xfffff01520007986 */ /* 0x0009e2000c101106 */
[C-C-:B-1----:R-:W-:Y:S02]  /*1020*/  SHF.R.U64 R29, R21.reuse, 0x1c, R24.reuse ;  /* 0x0000001c151d7819 */ /* 0x142fe40000001218 */
[C-C-:B--2---:R-:W-:Y:S01]  /*1030*/  SHF.R.U64 R15, R21.reuse, 0xc, R24.reuse ;  /* 0x0000000c150f7819 */ /* 0x144fe20000001218 */
[----:B------:R-:W-:Y:S01]  /*1040*/  STG.E.64 desc[UR6][R32.64+-0x30], R2 ;  /* 0xffffd00220007986 */ /* 0x000fe2000c101b06 */
[----:B---3--:R-:W-:-:S03]  /*1050*/  SHF.R.U64 R27, R21, 0x14, R24 ;  /* 0x00000014151b7819 */ /* 0x008fc60000001218 */
[----:B------:R-:W-:Y:S01]  /*1060*/  STG.E.64 desc[UR6][R32.64+-0x28], R16 ;  /* 0xffffd81020007986 */ /* 0x000fe2000c101b06 */
[----:B----4-:R-:W-:-:S03]  /*1070*/  IADD3 R21, P2, PT, R6, UR10, RZ ;  /* 0x0000000a06157c10 */ /* 0x010fc6000ff5e0ff */
[----:B------:R-:W-:Y:S01]  /*1080*/  STG.E.U8 desc[UR6][R32.64+-0xd], R26 ;  /* 0xfffff31a20007986 */ /* 0x000fe2000c101106 */
[----:B------:R-:W-:-:S03]  /*1090*/  ISETP.GE.U32.AND P0, PT, R21, R6, PT ;  /* 0x000000061500720c */ /* 0x000fc60003f06070 */
[----:B------:R1:W-:Y:S01]  /*10a0*/  STG.E.U8 desc[UR6][R32.64+-0xa], R31 ;  /* 0xfffff61f20007986 */ /* 0x0003e2000c101106 */
[----:B------:R-:W-:Y:S01]  /*10b0*/  ISETP.GE.U32.AND P1, PT, R21, R6, PT ;  /* 0x000000061500720c */ /* 0x000fe20003f26070 */
[----:B------:R-:W-:Y:S02]  /*10c0*/  IMAD.MOV.U32 R6, RZ, RZ, R21 ;  /* 0x000000ffff067224 */ /* 0x000fe400078e0015 */
[----:B------:R2:W-:Y:S04]  /*10d0*/  STG.E.U8 desc[UR6][R32.64+-0x1], R23 ;  /* 0xffffff1720007986 */ /* 0x0005e8000c101106 */
[----:B------:R3:W-:Y:S04]  /*10e0*/  STG.E.U8 desc[UR6][R32.64+-0x3], R25 ;  /* 0xfffffd1920007986 */ /* 0x0007e8000c101106 */
[----:B------:R4:W-:Y:S01]  /*10f0*/  STG.E.U8 desc[UR6][R32.64+0x1], R27 ;  /* 0x0000011b20007986 */ /* 0x0009e2000c101106 */
[----:B-1----:R-:W-:-:S02]  /*1100*/  SHF.R.U32.HI R31, RZ, 0x4, R24 ;  /* 0x00000004ff1f7819 */ /* 0x002fc40000011618 */
[----:B--2---:R-:W-:Y:S01]  /*1110*/  IADD3.X R23, PT, PT, R4, UR11, RZ, P2, !PT ;  /* 0x0000000b04177c10 */ /* 0x004fe200097fe4ff */
[----:B------:R1:W-:Y:S03]  /*1120*/  STG.E.U8 desc[UR6][R32.64+0x2], R29 ;  /* 0x0000021d20007986 */ /* 0x0003e6000c101106 */
[CC--:B------:R-:W-:Y:S01]  /*1130*/  ISETP.GE.U32.AND.EX P0, PT, R23.reuse, R4.reuse, PT, P0 ;  /* 0x000000041700720c */ /* 0x0c0fe20003f06100 */
[----:B------:R-:W-:Y:S03]  /*1140*/  STG.E.U8 desc[UR6][R32.64+-0x4], R37 ;  /* 0xfffffc2520007986 */ /* 0x000fe6000c101106 */
[----:B------:R-:W-:Y:S01]  /*1150*/  SEL R22, RZ, 0x1, P0 ;  /* 0x00000001ff167807 */ /* 0x000fe20000000000 */
[----:B------:R-:W-:Y:S01]  /*1160*/  STG.E.U8 desc[UR6][R32.64+-0x2], R35 ;  /* 0xfffffe2320007986 */ /* 0x000fe2000c101106 */
[----:B------:R-:W-:Y:S01]  /*1170*/  ISETP.GE.U32.AND.EX P0, PT, R23, R4, PT, P1 ;  /* 0x000000041700720c */ /* 0x000fe20003f06110 */
[----:B------:R-:W-:Y:S01]  /*1180*/  IMAD.MOV.U32 R4, RZ, RZ, R23 ;  /* 0x000000ffff047224 */ /* 0x000fe200078e0017 */
[----:B0-----:R-:W-:Y:S01]  /*1190*/  IADD3 R22, P3, P4, R5, UR12, R22 ;  /* 0x0000000c05167c10 */ /* 0x001fe2000fc7e016 */
[----:B------:R-:W-:Y:S03]  /*11a0*/  STG.E.U8 desc[UR6][R32.64+0x3], R31 ;  /* 0x0000031f20007986 */ /* 0x000fe6000c101106 */
[----:B---3--:R-:W-:Y:S01]  /*11b0*/  IADD3.X R25, PT, PT, R0, UR13, RZ, P3, P4 ;  /* 0x0000000d00197c10 */ /* 0x008fe20009fe84ff */
[----:B------:R0:W-:Y:S01]  /*11c0*/  STG.E.U8 desc[UR6][R32.64], R15 ;  /* 0x0000000f20007986 */ /* 0x0001e2000c101106 */
[----:B------:R-:W-:-:S02]  /*11d0*/  IADD3 R2, P3, PT, R2, 0x1, RZ ;  /* 0x0000000102027810 */ /* 0x000fc40007f7e0ff */
[CC--:B------:R-:W-:Y:S02]  /*11e0*/  ISETP.NE.U32.AND P2, PT, R22.reuse, R5.reuse, PT ;  /* 0x000000051600720c */ /* 0x0c0fe40003f45070 */
[----:B------:R-:W-:Y:S01]  /*11f0*/  ISETP.GE.U32.AND P1, PT, R22, R5, PT ;  /* 0x000000051600720c */ /* 0x000fe20003f26070 */
[----:B------:R-:W-:Y:S01]  /*1200*/  IMAD.X R3, RZ, RZ, R3, P3 ;  /* 0x000000ffff037224 */ /* 0x000fe200018e0603 */
[CC--:B------:R-:W-:Y:S02]  /*1210*/  ISETP.NE.AND.EX P2, PT, R25.reuse, R0.reuse, PT, P2 ;  /* 0x000000001900720c */ /* 0x0c0fe40003f45320 */
[----:B------:R-:W-:Y:S02]  /*1220*/  ISETP.NE.U32.AND P3, PT, R2, RZ, PT ;  /* 0x000000ff0200720c */ /* 0x000fe40003f65070 */
[----:B------:R-:W-:Y:S02]  /*1230*/  ISETP.GE.U32.AND.EX P1, PT, R25, R0, PT, P1 ;  /* 0x000000001900720c */ /* 0x000fe40003f26110 */
[----:B------:R-:W-:-:S02]  /*1240*/  SEL R0, RZ, 0xffffffff, P2 ;  /* 0xffffffffff007807 */ /* 0x000fc40001000000 */
[----:B------:R-:W-:Y:S02]  /*1250*/  ISETP.NE.AND.EX P2, PT, R3, RZ, PT, P3 ;  /* 0x000000ff0300720c */ /* 0x000fe40003f45330 */
[----:B------:R-:W-:Y:S02]  /*1260*/  @P0 SEL R0, RZ, 0xffffffff, P1 ;  /* 0xffffffffff000807 */ /* 0x000fe40000800000 */
[----:B----4-:R-:W-:Y:S02]  /*1270*/  SEL R27, RZ, 0x1, P2 ;  /* 0x00000001ff1b7807 */ /* 0x010fe40001000000 */
[----:B------:R-:W-:Y:S02]  /*1280*/  LOP3.LUT R0, R0, 0x1, RZ, 0xc0, !PT ;  /* 0x0000000100007812 */ /* 0x000fe400078ec0ff */
[----:B------:R-:W-:Y:S02]  /*1290*/  IADD3 R27, P2, PT, R18, R27, RZ ;  /* 0x0000001b121b7210 */ /* 0x000fe40007f5e0ff */
[----:B------:R-:W-:-:S02]  /*12a0*/  ISETP.EQ.U32.OR P0, PT, R0, 0x1, !P1 ;  /* 0x000000010000780c */ /* 0x000fc40004f02470 */
[----:B------:R-:W-:Y:S01]  /*12b0*/  ISETP.GE.U32.AND P1, PT, R27, R18, PT ;  /* 0x000000121b00720c */ /* 0x000fe20003f26070 */
[----:B------:R-:W-:Y:S01]  /*12c0*/  IMAD.X R24, RZ, RZ, R17, P2 ;  /* 0x000000ffff187224 */ /* 0x000fe200010e0611 */
[----:B------:R-:W-:Y:S01]  /*12d0*/  SEL R26, RZ, 0x1, !P0 ;  /* 0x00000001ff1a7807 */ /* 0x000fe20004000000 */
[----:B------:R-:W-:-:S03]  /*12e0*/  IMAD.MOV.U32 R18, RZ, RZ, R27 ;  /* 0x000000ffff127224 */ /* 0x000fc600078e001b */
[----:B------:R-:W-:Y:S01]  /*12f0*/  ISETP.GE.U32.AND.EX P1, PT, R24, R17, PT, P1 ;  /* 0x000000111800720c */ /* 0x000fe20003f26110 */
[----:B------:R-:W-:Y:S01]  /*1300*/  IMAD.MOV.U32 R17, RZ, RZ, R24 ;  /* 0x000000ffff117224 */ /* 0x000fe200078e0018 */
[----:B------:R-:W-:Y:S02]  /*1310*/  IADD3 R26, P2, P3, R13, UR14, R26 ;  /* 0x0000000e0d1a7c10 */ /* 0x000fe4000fb5e01a */
[----:B------:R-:W-:Y:S02]  /*1320*/  SEL R5, RZ, 0x1, P1 ;  /* 0x00000001ff057807 */ /* 0x000fe40000800000 */
[-C--:B------:R-:W-:Y:S02]  /*1330*/  ISETP.GE.U32.AND P1, PT, R26, R13.reuse, PT ;  /* 0x0000000d1a00720c */ /* 0x080fe40003f26070 */
[----:B-1----:R-:W-:Y:S02]  /*1340*/  IADD3.X R29, PT, PT, R8, UR15, RZ, P2, P3 ;  /* 0x0000000f081d7c10 */ /* 0x002fe400097e64ff */
[----:B------:R-:W-:-:S02]  /*1350*/  ISETP.GE.U32.AND P4, PT, R26, R13, PT ;  /* 0x0000000d1a00720c */ /* 0x000fc40003f86070 */
[CC--:B------:R-:W-:Y:S02]  /*1360*/  ISETP.GE.U32.AND.EX P1, PT, R29.reuse, R8.reuse, PT, P1 ;  /* 0x000000081d00720c */ /* 0x0c0fe40003f26110 */
[----:B------:R-:W-:Y:S01]  /*1370*/  ISETP.NE.U32.AND P2, PT, R26, R13, PT ;  /* 0x0000000d1a00720c */ /* 0x000fe20003f45070 */
[----:B------:R-:W-:Y:S01]  /*1380*/  IMAD.MOV.U32 R13, RZ, RZ, R26 ;  /* 0x000000ffff0d7224 */ /* 0x000fe200078e001a */
[----:B------:R-:W-:Y:S02]  /*1390*/  IADD3 R28, P5, PT, R14, R5, RZ ;  /* 0x000000050e1c7210 */ /* 0x000fe40007fbe0ff */
[CC--:B------:R-:W-:Y:S02]  /*13a0*/  ISETP.GE.U32.AND.EX P4, PT, R29.reuse, R8.reuse, PT, P4 ;  /* 0x000000081d00720c */ /* 0x0c0fe40003f86140 */
[----:B------:R-:W-:Y:S01]  /*13b0*/  ISETP.NE.AND.EX P2, PT, R29, R8, PT, P2 ;  /* 0x000000081d00720c */ /* 0x000fe20003f45320 */
[----:B------:R-:W-:Y:S01]  /*13c0*/  IMAD.X R8, RZ, RZ, R11, P5 ;  /* 0x000000ffff087224 */ /* 0x000fe200028e060b */
[----:B------:R-:W-:Y:S01]  /*13d0*/  ISETP.GE.U32.AND P3, PT, R28, R14, PT ;  /* 0x0000000e1c00720c */ /* 0x000fe20003f66070 */
[----:B0-----:R-:W-:Y:S01]  /*13e0*/  IMAD.WIDE R14, R30, 0x38, R32 ;  /* 0x000000381e0e7825 */ /* 0x001fe200078e0220 */
[----:B------:R-:W-:-:S02]  /*13f0*/  SEL R0, RZ, 0xffffffff, P4 ;  /* 0xffffffffff007807 */ /* 0x000fc40002000000 */
[----:B------:R-:W-:Y:S01]  /*1400*/  SEL R5, RZ, 0xffffffff, P2 ;  /* 0xffffffffff057807 */ /* 0x000fe20001000000 */
[----:B------:R-:W-:Y:S01]  /*1410*/  IMAD.MOV.U32 R16, RZ, RZ, R14 ;  /* 0x000000ffff107224 */ /* 0x000fe200078e000e */
[----:B------:R-:W-:Y:S01]  /*1420*/  ISETP.GE.U32.AND.EX P3, PT, R8, R11, PT, P3 ;  /* 0x0000000b0800720c */ /* 0x000fe20003f66130 */
[----:B------:R-:W-:Y:S01]  /*1430*/  IMAD.MOV.U32 R14, RZ, RZ, R28 ;  /* 0x000000ffff0e7224 */ /* 0x000fe200078e001c */
[----:B------:R-:W-:Y:S02]  /*1440*/  @P1 SEL R0, R5, R0, P0 ;  /* 0x0000000005001207 */ /* 0x000fe40000000000 */
[----:B------:R-:W-:Y:S02]  /*1450*/  SEL R5, RZ, 0x1, P3 ;  /* 0x00000001ff057807 */ /* 0x000fe40001800000 */
[----:B------:R-:W-:Y:S01]  /*1460*/  LOP3.LUT R11, R0, 0x1, RZ, 0xc0, !PT ;  /* 0x00000001000b7812 */ /* 0x000fe200078ec0ff */
[----:B------:R-:W-:Y:S01]  /*1470*/  IMAD.MOV.U32 R0, RZ, RZ, R25 ;  /* 0x000000ffff007224 */ /* 0x000fe200078e0019 */
[----:B------:R-:W-:Y:S01]  /*1480*/  IADD3 R10, P3, PT, R10, R5, RZ ;  /* 0x000000050a0a7210 */ /* 0x000fe20007f7e0ff */
[----:B------:R-:W-:Y:S01]  /*1490*/  IMAD.MOV.U32 R5, RZ, RZ, R22 ;  /* 0x000000ffff057224 */ /* 0x000fe200078e0016 */
[----:B------:R-:W-:-:S02]  /*14a0*/  IADD3 R19, P0, PT, R19, UR8, RZ ;  /* 0x0000000813137c10 */ /* 0x000fc4000ff1e0ff */
[----:B------:R-:W-:Y:S01]  /*14b0*/  IADD3 R12, P1, P2, R12, UR16, R11 ;  /* 0x000000100c0c7c10 */ /* 0x000fe2000fa3e00b */
[----:B------:R-:W-:Y:S01]  /*14c0*/  IMAD.MOV.U32 R11, RZ, RZ, R8 ;  /* 0x000000ffff0b7224 */ /* 0x000fe200078e0008 */
[----:B------:R-:W-:Y:S01]  /*14d0*/  IADD3.X R20, PT, PT, R20, UR9, RZ, P0, !PT ;  /* 0x0000000914147c10 */ /* 0x000fe200087fe4ff */
[----:B------:R-:W-:Y:S01]  /*14e0*/  IMAD.X R9, RZ, RZ, R9, P3 ;  /* 0x000000ffff097224 */ /* 0x000fe200018e0609 */
[----:B------:R-:W-:Y:S01]  /*14f0*/  IADD3.X R7, PT, PT, R7, UR17, RZ, P1, P2 ;  /* 0x0000001107077c10 */ /* 0x000fe20008fe44ff */
[----:B------:R-:W-:Y:S01]  /*1500*/  IMAD.MOV.U32 R8, RZ, RZ, R29 ;  /* 0x000000ffff087224 */ /* 0x000fe200078e001d */
[----:B------:R-:W-:Y:S07]  /*1510*/  BRA.U UP0, `(.L_x_4) ;  /* 0xfffffff9002c7547 */ /* 0x000fee000b83ffff */
[----:B------:R-:W-:Y:S05]  /*1520*/  EXIT ;  /* 0x000000000000794d */ /* 0x000fea0003800000 */
.L_x_5:
[----:B------:R-:W-:-:S00]  /*1530*/  BRA `(.L_x_5) ;  /* 0xfffffffc00fc7947 */ /* 0x000fc0000383ffff */
[----:B------:R-:W-:-:S00]  /*1540*/  NOP ;  /* 0x0000000000007918 */ /* 0x000fc00000000000 */
        /* <DEDUP_REMOVED lines=11> */
.L_x_6:


//--------------------- .nv.global.init           --------------------------
	.section	.nv.global.init,"aw",@progbits
	.align	4
.nv.global.init:
	.type		mrg32k3aM1SubSeq,@object
	.size		mrg32k3aM1SubSeq,(mrg32k3aM2SubSeq - mrg32k3aM1SubSeq)
mrg32k3aM1SubSeq:
        /*0000*/ 	.byte	0x0b, 0xcc, 0xee, 0x04, 0x73, 0x29, 0x8b, 0x6f, 0xf6, 0x53, 0x03, 0xf6, 0x23, 0xf6, 0xea, 0xda
        /* <DEDUP_REMOVED lines=125> */
	.type		mrg32k3aM2SubSeq,@object
	.size		mrg32k3aM2SubSeq,(mrg32k3aM1 - mrg32k3aM2SubSeq)
mrg32k3aM2SubSeq:
        /* <DEDUP_REMOVED lines=126> */
	.type		mrg32k3aM1,@object
	.size		mrg32k3aM1,(mrg32k3aM1Seq - mrg32k3aM1)
mrg32k3aM1:
        /* <DEDUP_REMOVED lines=144> */
	.type		mrg32k3aM1Seq,@object
	.size		mrg32k3aM1Seq,(mrg32k3aM2 - mrg32k3aM1Seq)
mrg32k3aM1Seq:
        /* <DEDUP_REMOVED lines=144> */
	.type		mrg32k3aM2,@object
	.size		mrg32k3aM2,(mrg32k3aM2Seq - mrg32k3aM2)
mrg32k3aM2:
        /* <DEDUP_REMOVED lines=144> */
	.type		mrg32k3aM2Seq,@object
	.size		mrg32k3aM2Seq,(precalc_xorwow_matrix - mrg32k3aM2Seq)
mrg32k3aM2Seq:
        /* <DEDUP_REMOVED lines=144> */
	.type		precalc_xorwow_matrix,@object
	.size		precalc_xorwow_matrix,(precalc_xorwow_offset_matrix - precalc_xorwow_matrix)
precalc_xorwow_matrix:
        /* <DEDUP_REMOVED lines=6400> */
	.type		precalc_xorwow_offset_matrix,@object
	.size		precalc_xorwow_offset_matrix,(.L_1 - precalc_xorwow_offset_matrix)
precalc_xorwow_offset_matrix:
        /* <DEDUP_REMOVED lines=6400> */
.L_1:


//--------------------- .nv.shared.reserved.0     --------------------------
	.section	.nv.shared.reserved.0,"aw",@nobits
	.weak		__nv_reservedSMEM_offset_0_alias
	.size		__nv_reservedSMEM_offset_0_alias, 0, 64
	.other		__nv_reservedSMEM_offset_0_alias,@"STO_CUDA_RESERVED_SHARED STV_DEFAULT"
__nv_reservedSMEM_offset_0_alias:
	.zero		0
	.zero		64


//--------------------- .nv.constant0._Z22kernel_bruteforce_dumpP12ResultPacketmm --------------------------
	.section	.nv.constant0._Z22kernel_bruteforce_dumpP12ResultPacketmm,"a",@progbits
	.sectionflags	@""
	.align	4
.nv.constant0._Z22kernel_bruteforce_dumpP12ResultPacketmm:
	.zero		920


//--------------------- SYMBOLS --------------------------

	.type		.nv.reservedSmem.offset0,@object
	.size		.nv.reservedSmem.offset0,0x4
